	.headerflags	@"EF_CUDA_TEXMODE_UNIFIED EF_CUDA_64BIT_ADDRESS EF_CUDA_ACCELERATORS EF_CUDA_SM90 EF_CUDA_VIRTUAL_SM(EF_CUDA_SM90)"
	.elftype	@"ET_EXEC"


//--------------------- .nv.info                  --------------------------
	.section	.nv.info,"",@"SHT_CUDA_INFO"
	.align	4


	//----- nvinfo : EIATTR_REGCOUNT
	.align		4
        /*0000*/ 	.byte	0x04, 0x2f
        /*0002*/ 	.short	(.L_3 - .L_2)
	.align		4
.L_2:
        /*0004*/ 	.word	index@(triton_poi_fused__native_batch_norm_legit_no_training_convolution_relu_12)
        /*0008*/ 	.word	0x00000016


	//----- nvinfo : EIATTR_MIN_STACK_SIZE
	.align		4
.L_3:
        /*000c*/ 	.byte	0x04, 0x12
        /*000e*/ 	.short	(.L_5 - .L_4)
	.align		4
.L_4:
        /*0010*/ 	.word	index@(triton_poi_fused__native_batch_norm_legit_no_training_convolution_relu_12)
        /*0014*/ 	.word	0x00000000


	//----- nvinfo : EIATTR_FRAME_SIZE
	.align		4
.L_5:
        /*0018*/ 	.byte	0x04, 0x11
        /*001a*/ 	.short	(.L_7 - .L_6)
	.align		4
.L_6:
        /*001c*/ 	.word	index@(triton_poi_fused__native_batch_norm_legit_no_training_convolution_relu_12)
        /*0020*/ 	.word	0x00000000


	//----- nvinfo : EIATTR_MIN_STACK_SIZE
	.align		4
.L_7:
        /*0024*/ 	.byte	0x04, 0x12
        /*0026*/ 	.short	(.L_9 - .L_8)
	.align		4
.L_8:
        /*0028*/ 	.word	index@(triton_poi_fused__native_batch_norm_legit_no_training_convolution_relu_12)
        /*002c*/ 	.word	0x00000000
.L_9:


//--------------------- .nv.info.triton_poi_fused__native_batch_norm_legit_no_training_convolution_relu_12 --------------------------
	.section	.nv.info.triton_poi_fused__native_batch_norm_legit_no_training_convolution_relu_12,"",@"SHT_CUDA_INFO"
	.sectionflags	@""
	.align	4


	//----- nvinfo : EIATTR_CUDA_API_VERSION
	.align		4
        /*0000*/ 	.byte	0x04, 0x37
        /*0002*/ 	.short	(.L_11 - .L_10)
.L_10:
        /*0004*/ 	.word	0x0000007c


	//----- nvinfo : EIATTR_KPARAM_INFO
	.align		4
.L_11:
        /*0008*/ 	.byte	0x04, 0x17
        /*000a*/ 	.short	(.L_13 - .L_12)
.L_12:
        /*000c*/ 	.word	0x00000000
        /*0010*/ 	.short	0x0007
        /*0012*/ 	.short	0x0038
        /*0014*/ 	.byte	0x00, 0xf0, 0x11, 0x00


	//----- nvinfo : EIATTR_KPARAM_INFO
	.align		4
.L_13:
        /*0018*/ 	.byte	0x04, 0x17
        /*001a*/ 	.short	(.L_15 - .L_14)
.L_14:
        /*001c*/ 	.word	0x00000000
        /*0020*/ 	.short	0x0006
        /*0022*/ 	.short	0x0030
        /*0024*/ 	.byte	0x00, 0xf4, 0x21, 0x00


	//----- nvinfo : EIATTR_KPARAM_INFO
	.align		4
.L_15:
        /*0028*/ 	.byte	0x04, 0x17
        /*002a*/ 	.short	(.L_17 - .L_16)
.L_16:
        /*002c*/ 	.word	0x00000000
        /*0030*/ 	.short	0x0005
        /*0032*/ 	.short	0x0028
        /*0034*/ 	.byte	0x00, 0xf4, 0x21, 0x00


	//----- nvinfo : EIATTR_KPARAM_INFO
	.align		4
.L_17:
        /*0038*/ 	.byte	0x04, 0x17
        /*003a*/ 	.short	(.L_19 - .L_18)
.L_18:
        /*003c*/ 	.word	0x00000000
        /*0040*/ 	.short	0x0004
        /*0042*/ 	.short	0x0020
        /*0044*/ 	.byte	0x00, 0xf4, 0x21, 0x00


	//----- nvinfo : EIATTR_KPARAM_INFO
	.align		4
.L_19:
        /*0048*/ 	.byte	0x04, 0x17
        /*004a*/ 	.short	(.L_21 - .L_20)
.L_20:
        /*004c*/ 	.word	0x00000000
        /*0050*/ 	.short	0x0003
        /*0052*/ 	.short	0x0018
        /*0054*/ 	.byte	0x00, 0xf4, 0x21, 0x00


	//----- nvinfo : EIATTR_KPARAM_INFO
	.align		4
.L_21:
        /*0058*/ 	.byte	0x04, 0x17
        /*005a*/ 	.short	(.L_23 - .L_22)
.L_22:
        /*005c*/ 	.word	0x00000000
        /*0060*/ 	.short	0x0002
        /*0062*/ 	.short	0x0010
        /*0064*/ 	.byte	0x00, 0xf4, 0x21, 0x00


	//----- nvinfo : EIATTR_KPARAM_INFO
	.align		4
.L_23:
        /*0068*/ 	.byte	0x04, 0x17
        /*006a*/ 	.short	(.L_25 - .L_24)
.L_24:
        /*006c*/ 	.word	0x00000000
        /*0070*/ 	.short	0x0001
        /*0072*/ 	.short	0x0008
        /*0074*/ 	.byte	0x00, 0xf4, 0x21, 0x00


	//----- nvinfo : EIATTR_KPARAM_INFO
	.align		4
.L_25:
        /*0078*/ 	.byte	0x04, 0x17
        /*007a*/ 	.short	(.L_27 - .L_26)
.L_26:
        /*007c*/ 	.word	0x00000000
        /*0080*/ 	.short	0x0000
        /*0082*/ 	.short	0x0000
        /*0084*/ 	.byte	0x00, 0xf4, 0x21, 0x00


	//----- nvinfo : EIATTR_SPARSE_MMA_MASK
	.align		4
.L_27:
        /*0088*/ 	.byte	0x03, 0x50
        /*008a*/ 	.short	0x0000


	//----- nvinfo : EIATTR_MAXREG_COUNT
	.align		4
        /*008c*/ 	.byte	0x03, 0x1b
        /*008e*/ 	.short	0x00ff


	//----- nvinfo : EIATTR_EXIT_INSTR_OFFSETS
	.align		4
        /*0090*/ 	.byte	0x04, 0x1c
        /*0092*/ 	.short	(.L_29 - .L_28)


	//   ....[0]....
.L_28:
        /*0094*/ 	.word	0x000003b0


	//----- nvinfo : EIATTR_REQNTID
	.align		4
.L_29:
        /*0098*/ 	.byte	0x04, 0x10
        /*009a*/ 	.short	(.L_31 - .L_30)
.L_30:
        /*009c*/ 	.word	0x00000100
        /*00a0*/ 	.word	0x00000001
        /*00a4*/ 	.word	0x00000001


	//----- nvinfo : EIATTR_CBANK_PARAM_SIZE
	.align		4
.L_31:
        /*00a8*/ 	.byte	0x03, 0x19
        /*00aa*/ 	.short	0x003c


	//----- nvinfo : EIATTR_PARAM_CBANK
	.align		4
        /*00ac*/ 	.byte	0x04, 0x0a
        /*00ae*/ 	.short	(.L_33 - .L_32)
	.align		4
.L_32:
        /*00b0*/ 	.word	index@(.nv.constant0.triton_poi_fused__native_batch_norm_legit_no_training_convolution_relu_12)
        /*00b4*/ 	.short	0x0210
        /*00b6*/ 	.short	0x003c


	//----- nvinfo : EIATTR_SW_WAR
	.align		4
.L_33:
        /*00b8*/ 	.byte	0x04, 0x36
        /*00ba*/ 	.short	(.L_35 - .L_34)
.L_34:
        /*00bc*/ 	.word	0x00000008
.L_35:


//--------------------- .nv.callgraph             --------------------------
	.section	.nv.callgraph,"",@"SHT_CUDA_CALLGRAPH"
	.align	4
	.sectionentsize	8
	.align		4
        /*0000*/ 	.word	0x00000000
	.align		4
        /*0004*/ 	.word	0xffffffff
	.align		4
        /*0008*/ 	.word	0x00000000
	.align		4
        /*000c*/ 	.word	0xfffffffe
	.align		4
        /*0010*/ 	.word	0x00000000
	.align		4
        /*0014*/ 	.word	0xfffffffd
	.align		4
        /*0018*/ 	.word	0x00000000
	.align		4
        /*001c*/ 	.word	0xfffffffc


//--------------------- .nv.constant4             --------------------------
	.section	.nv.constant4,"a",@progbits
	.align	8
	.align		8
.nv.constant4:
        /*0000*/ 	.dword	_$_str
	.align		8
        /*0008*/ 	.dword	_$_str_$_2


//--------------------- .text.triton_poi_fused__native_batch_norm_legit_no_training_convolution_relu_12 --------------------------
	.section	.text.triton_poi_fused__native_batch_norm_legit_no_training_convolution_relu_12,"ax",@progbits
	.align	128
        .global         triton_poi_fused__native_batch_norm_legit_no_training_convolution_relu_12
        .type           triton_poi_fused__native_batch_norm_legit_no_training_convolution_relu_12,@function
        .size           triton_poi_fused__native_batch_norm_legit_no_training_convolution_relu_12,(.L_x_1 - triton_poi_fused__native_batch_norm_legit_no_training_convolution_relu_12)
        .other          triton_poi_fused__native_batch_norm_legit_no_training_convolution_relu_12,@"STO_CUDA_ENTRY STV_DEFAULT"
triton_poi_fused__native_batch_norm_legit_no_training_convolution_relu_12:
.text.triton_poi_fused__native_batch_norm_legit_no_training_convolution_relu_12:
[----:B------:R-:W-:Y:S01]  /*0000*/  LDC R1, c[0x0][0x28] ;  /* 0x00000a00ff017b82 */ /* 0x000fe20000000800 */
[----:B------:R-:W1:Y:S07]  /*0010*/  S2R R0, SR_TID.X ;  /* 0x0000000000007919 */ /* 0x000e6e0000002100 */
[----:B------:R-:W2:Y:S01]  /*0020*/  LDC.64 R14, c[0x0][0x228] ;  /* 0x00008a00ff0e7b82 */ /* 0x000ea20000000a00 */
[----:B------:R-:W-:Y:S01]  /*0030*/  ULDC.64 UR4, c[0x0][0x208] ;  /* 0x0000820000047ab9 */ /* 0x000fe20000000a00 */
[----:B------:R-:W3:Y:S06]  /*0040*/  S2R R5, SR_CTAID.X ;  /* 0x0000000000057919 */ /* 0x000eec0000002500 */
[----:B------:R-:W4:Y:S08]  /*0050*/  LDC.64 R10, c[0x0][0x218] ;  /* 0x00008600ff0a7b82 */ /* 0x000f300000000a00 */
[----:B------:R-:W5:Y:S08]  /*0060*/  LDC.64 R12, c[0x0][0x220] ;  /* 0x00008800ff0c7b82 */ /* 0x000f700000000a00 */
[----:B------:R-:W5:Y:S01]  /*0070*/  LDC.64 R16, c[0x0][0x230] ;  /* 0x00008c00ff107b82 */ /* 0x000f620000000a00 */
[----:B-1----:R-:W-:-:S02]  /*0080*/  SHF.L.U32 R0, R0, 0x1, RZ ;  /* 0x0000000100007819 */ /* 0x002fc400000006ff */
[----:B---3--:R-:W-:Y:S02]  /*0090*/  SHF.R.S32.HI R3, RZ, 0x16, R5 ;  /* 0x00000016ff037819 */ /* 0x008fe40000011405 */
[----:B------:R-:W-:Y:S02]  /*00a0*/  LOP3.LUT R0, R0, 0x1fe, RZ, 0xc0, !PT ;  /* 0x000001fe00007812 */ /* 0x000fe400078ec0ff */
[----:B------:R-:W-:Y:S02]  /*00b0*/  SGXT R3, R3, 0x1 ;  /* 0x000000010303781a */ /* 0x000fe40000000200 */
[----:B------:R-:W-:Y:S02]  /*00c0*/  LEA R0, R5, R0, 0x9 ;  /* 0x0000000005007211 */ /* 0x000fe400078e48ff */
[----:B------:R-:W1:Y:S02]  /*00d0*/  LDC.64 R4, c[0x0][0x238] ;  /* 0x00008e00ff047b82 */ /* 0x000e640000000a00 */
[----:B------:R-:W-:-:S04]  /*00e0*/  LEA.HI R3, R3, R0, RZ, 0x8 ;  /* 0x0000000003037211 */ /* 0x000fc800078f40ff */
[----:B------:R-:W-:-:S04]  /*00f0*/  SHF.R.S32.HI R3, RZ, 0x8, R3 ;  /* 0x00000008ff037819 */ /* 0x000fc80000011403 */
[----:B------:R-:W-:-:S04]  /*0100*/  LEA.HI R2, R3, R3, RZ, 0x7 ;  /* 0x0000000303027211 */ /* 0x000fc800078f38ff */
[----:B------:R-:W-:-:S04]  /*0110*/  LOP3.LUT R2, R2, 0xffffff80, RZ, 0xc0, !PT ;  /* 0xffffff8002027812 */ /* 0x000fc800078ec0ff */
[----:B------:R-:W-:Y:S02]  /*0120*/  IADD3 R19, R3, -R2, RZ ;  /* 0x8000000203137210 */ /* 0x000fe40007ffe0ff */
[----:B------:R-:W3:Y:S03]  /*0130*/  LDC.64 R2, c[0x0][0x210] ;  /* 0x00008400ff027b82 */ /* 0x000ee60000000a00 */
[----:B--2---:R-:W-:-:S05]  /*0140*/  IMAD.WIDE R14, R19, 0x4, R14 ;  /* 0x00000004130e7825 */ /* 0x004fca00078e020e */
[----:B------:R2:W2:Y:S01]  /*0150*/  LDG.E.EL R18, desc[UR4][R14.64] ;  /* 0x000000040e127981 */ /* 0x0004a2000c2e1900 */
[----:B----4-:R-:W-:-:S04]  /*0160*/  IMAD.WIDE R10, R19, 0x4, R10 ;  /* 0x00000004130a7825 */ /* 0x010fc800078e020a */
[----:B-----5:R-:W-:Y:S01]  /*0170*/  IMAD.WIDE R12, R19, 0x4, R12 ;  /* 0x00000004130c7825 */ /* 0x020fe200078e020c */
[----:B------:R4:W5:Y:S04]  /*0180*/  LDG.E.EL R8, desc[UR4][R10.64] ;  /* 0x000000040a087981 */ /* 0x000968000c2e1900 */
[----:B------:R-:W5:Y:S01]  /*0190*/  LDG.E.EL R9, desc[UR4][R12.64] ;  /* 0x000000040c097981 */ /* 0x000f62000c2e1900 */
[----:B---3--:R-:W-:-:S05]  /*01a0*/  IMAD.WIDE R2, R0, 0x4, R2 ;  /* 0x0000000400027825 */ /* 0x008fca00078e0202 */
[----:B------:R-:W5:Y:S01]  /*01b0*/  LDG.E.64 R6, desc[UR4][R2.64] ;  /* 0x0000000402067981 */ /* 0x000f62000c1e1b00 */
[----:B0-2---:R-:W-:-:S04]  /*01c0*/  IMAD.WIDE R14, R19, 0x4, R16 ;  /* 0x00000004130e7825 */ /* 0x005fc800078e0210 */
[----:B-1----:R-:W-:Y:S02]  /*01d0*/  IMAD.WIDE R16, R19, 0x4, R4 ;  /* 0x0000000413107825 */ /* 0x002fe400078e0204 */
[----:B------:R-:W2:Y:S01]  /*01e0*/  LDG.E.EL R14, desc[UR4][R14.64] ;  /* 0x000000040e0e7981 */ /* 0x000ea2000c2e1900 */
[----:B----4-:R-:W-:Y:S01]  /*01f0*/  HFMA2.MMA R10, -RZ, RZ, 1.625, 0 ;  /* 0x3e800000ff0a7435 */ /* 0x010fe200000001ff */
[----:B------:R-:W0:Y:S02]  /*0200*/  LDC.64 R4, c[0x0][0x240] ;  /* 0x00009000ff047b82 */ /* 0x000e240000000a00 */
[----:B------:R-:W2:Y:S01]  /*0210*/  LDG.E.EL R17, desc[UR4][R16.64] ;  /* 0x0000000410117981 */ /* 0x000ea2000c2e1900 */
[----:B0-----:R-:W-:-:S04]  /*0220*/  IMAD.WIDE R4, R0, 0x4, R4 ;  /* 0x0000000400047825 */ /* 0x001fc800078e0204 */
[----:B------:R-:W-:-:S04]  /*0230*/  FADD R18, R18, 9.9999997473787516356e-06 ;  /* 0x3727c5ac12127421 */ /* 0x000fc80000000000 */
[----:B------:R-:W0:Y:S02]  /*0240*/  MUFU.SQRT R19, R18 ;  /* 0x0000001200137308 */ /* 0x000e240000002000 */
[C---:B0-----:R-:W-:Y:S02]  /*0250*/  FSETP.GT.AND P0, PT, R19.reuse, 8.50705917302346158658e+37, PT ;  /* 0x7e8000001300780b */ /* 0x041fe40003f04000 */
[----:B------:R-:W-:-:S11]  /*0260*/  FSETP.GEU.AND P1, PT, R19, 1.175494350822287508e-38, PT ;  /* 0x008000001300780b */ /* 0x000fd60003f2e000 */
[----:B------:R-:W-:-:S04]  /*0270*/  @P0 FMUL R19, R19, 0.25 ;  /* 0x3e80000013130820 */ /* 0x000fc80000400000 */
[----:B------:R-:W-:-:S06]  /*0280*/  @!P1 FMUL R19, R19, 16777216 ;  /* 0x4b80000013139820 */ /* 0x000fcc0000400000 */
[----:B------:R-:W0:Y:S01]  /*0290*/  MUFU.RCP R19, R19 ;  /* 0x0000001300137308 */ /* 0x000e220000001000 */
[----:B------:R-:W-:Y:S01]  /*02a0*/  FSEL R10, R10, 1, P0 ;  /* 0x3f8000000a0a7808 */ /* 0x000fe20000000000 */
[--C-:B-----5:R-:W-:Y:S01]  /*02b0*/  FADD R6, R6, R8.reuse ;  /* 0x0000000806067221 */ /* 0x120fe20000000000 */
[----:B------:R-:W-:-:S03]  /*02c0*/  FADD R7, R7, R8 ;  /* 0x0000000807077221 */ /* 0x000fc60000000000 */
[----:B------:R-:W-:Y:S01]  /*02d0*/  @!P1 FMUL R10, R10, 16777216 ;  /* 0x4b8000000a0a9820 */ /* 0x000fe20000400000 */
[C---:B------:R-:W-:Y:S01]  /*02e0*/  FADD R8, -R9.reuse, R6 ;  /* 0x0000000609087221 */ /* 0x040fe20000000100 */
[----:B------:R-:W-:Y:S02]  /*02f0*/  FADD R9, -R9, R7 ;  /* 0x0000000709097221 */ /* 0x000fe40000000100 */
[----:B0-----:R-:W-:-:S04]  /*0300*/  FMUL R10, R19, R10 ;  /* 0x0000000a130a7220 */ /* 0x001fc80000400000 */
[-C--:B------:R-:W-:Y:S01]  /*0310*/  FMUL R8, R8, R10.reuse ;  /* 0x0000000a08087220 */ /* 0x080fe20000400000 */
[----:B------:R-:W-:-:S03]  /*0320*/  FMUL R10, R9, R10 ;  /* 0x0000000a090a7220 */ /* 0x000fc60000400000 */
[C-C-:B--2---:R-:W-:Y:S01]  /*0330*/  FFMA R8, R14.reuse, R8, R17.reuse ;  /* 0x000000080e087223 */ /* 0x144fe20000000011 */
[----:B------:R-:W-:-:S04]  /*0340*/  FFMA R10, R14, R10, R17 ;  /* 0x0000000a0e0a7223 */ /* 0x000fc80000000011 */
[----:B------:R-:W-:Y:S02]  /*0350*/  FSETP.GEU.AND P0, PT, R8, RZ, PT ;  /* 0x000000ff0800720b */ /* 0x000fe40003f0e000 */
[----:B------:R-:W-:Y:S02]  /*0360*/  FSETP.GEU.AND P1, PT, R10, RZ, PT ;  /* 0x000000ff0a00720b */ /* 0x000fe40003f2e000 */
[----:B------:R-:W-:Y:S02]  /*0370*/  FSEL R8, R8, RZ, P0 ;  /* 0x000000ff08087208 */ /* 0x000fe40000000000 */
[----:B------:R-:W-:Y:S01]  /*0380*/  FSEL R9, R10, RZ, P1 ;  /* 0x000000ff0a097208 */ /* 0x000fe20000800000 */
[----:B------:R-:W-:Y:S04]  /*0390*/  STG.E.64 desc[UR4][R2.64], R6 ;  /* 0x0000000602007986 */ /* 0x000fe8000c101b04 */
[----:B------:R-:W-:Y:S01]  /*03a0*/  STG.E.64 desc[UR4][R4.64], R8 ;  /* 0x0000000804007986 */ /* 0x000fe2000c101b04 */
[----:B------:R-:W-:Y:S05]  /*03b0*/  EXIT ;  /* 0x000000000000794d */ /* 0x000fea0003800000 */
.L_x_0:
[----:B------:R-:W-:-:S00]  /*03c0*/  BRA `(.L_x_0) ;  /* 0xfffffffc00fc7947 */ /* 0x000fc0000383ffff */
[----:B------:R-:W-:-:S00]  /*03d0*/  NOP ;  /* 0x0000000000007918 */ /* 0x000fc00000000000 */
        /* <DEDUP_REMOVED lines=10> */
.L_x_1:


//--------------------- .nv.global.init           --------------------------
	.section	.nv.global.init,"aw",@progbits
.nv.global.init:
	.type		_$_str,@object
	.size		_$_str,(_$_str_$_2 - _$_str)
_$_str:
        /*0000*/ 	.byte	0x5f, 0x5f, 0x43, 0x55, 0x44, 0x41, 0x5f, 0x46, 0x54, 0x5a, 0x00
	.type		_$_str_$_2,@object
	.size		_$_str_$_2,(.L_1 - _$_str_$_2)
_$_str_$_2:
        /*000b*/ 	.byte	0x5f, 0x5f, 0x43, 0x55, 0x44, 0x41, 0x5f, 0x50, 0x52, 0x45, 0x43, 0x5f, 0x53, 0x51, 0x52, 0x54
        /*001b*/ 	.byte	0x00
.L_1:


//--------------------- .nv.constant0.triton_poi_fused__native_batch_norm_legit_no_training_convolution_relu_12 --------------------------
	.section	.nv.constant0.triton_poi_fused__native_batch_norm_legit_no_training_convolution_relu_12,"a",@progbits
	.sectionflags	@""
	.align	4
.nv.constant0.triton_poi_fused__native_batch_norm_legit_no_training_convolution_relu_12:
	.zero		588
